//
// Generated by NVIDIA NVVM Compiler
//
// Compiler Build ID: CL-36424714
// Cuda compilation tools, release 13.0, V13.0.88
// Based on NVVM 20.0.0
//

.version 9.0
.target sm_100
.address_size 64

	// .globl	_Z4gethPdPKdPKiS1_
// _ZZ4gethPdPKdPKiS1_E6T_size has been demoted
// _ZZ4gethPdPKdPKiS1_E8nNeurons has been demoted
// _ZZ4gethPdPKdPKiS1_E1c has been demoted
// _ZZ4gethPdPKdPKiS1_E1a has been demoted
// _ZZ4gethPdPKdPKiS1_E9threshold has been demoted

.visible .entry _Z4gethPdPKdPKiS1_(
	.param .u64 .ptr .align 1 _Z4gethPdPKdPKiS1__param_0,
	.param .u64 .ptr .align 1 _Z4gethPdPKdPKiS1__param_1,
	.param .u64 .ptr .align 1 _Z4gethPdPKdPKiS1__param_2,
	.param .u64 .ptr .align 1 _Z4gethPdPKdPKiS1__param_3
)
{
	.reg .pred 	%p<10>;
	.reg .b32 	%r<30>;
	.reg .b32 	%f<3>;
	.reg .b64 	%rd<17>;
	.reg .b64 	%fd<38>;
	// demoted variable
	.shared .align 4 .u32 _ZZ4gethPdPKdPKiS1_E6T_size;
	// demoted variable
	.shared .align 4 .u32 _ZZ4gethPdPKdPKiS1_E8nNeurons;
	// demoted variable
	.shared .align 4 .u32 _ZZ4gethPdPKdPKiS1_E1c;
	// demoted variable
	.shared .align 8 .f64 _ZZ4gethPdPKdPKiS1_E1a;
	// demoted variable
	.shared .align 8 .f64 _ZZ4gethPdPKdPKiS1_E9threshold;
	ld.param.u64 	%rd3, [_Z4gethPdPKdPKiS1__param_0];
	ld.param.u64 	%rd4, [_Z4gethPdPKdPKiS1__param_1];
	ld.param.u64 	%rd5, [_Z4gethPdPKdPKiS1__param_2];
	ld.param.u64 	%rd6, [_Z4gethPdPKdPKiS1__param_3];
	cvta.to.global.u64 	%rd1, %rd3;
	cvta.to.global.u64 	%rd2, %rd4;
	cvta.to.global.u64 	%rd7, %rd6;
	cvta.to.global.u64 	%rd8, %rd5;
	ld.global.u32 	%r1, [%rd8];
	st.shared.u32 	[_ZZ4gethPdPKdPKiS1_E6T_size], %r1;
	ld.global.u32 	%r9, [%rd8+4];
	st.shared.u32 	[_ZZ4gethPdPKdPKiS1_E8nNeurons], %r9;
	ld.global.u32 	%r2, [%rd8+8];
	st.shared.u32 	[_ZZ4gethPdPKdPKiS1_E1c], %r2;
	ld.global.f64 	%fd1, [%rd7];
	st.shared.f64 	[_ZZ4gethPdPKdPKiS1_E1a], %fd1;
	ld.global.f64 	%fd2, [%rd7+8];
	st.shared.f64 	[_ZZ4gethPdPKdPKiS1_E9threshold], %fd2;
	mov.u32 	%r11, %ctaid.x;
	mov.u32 	%r12, %ntid.x;
	mov.u32 	%r13, %tid.x;
	mad.lo.s32 	%r3, %r11, %r12, %r13;
	mov.u32 	%r14, %ctaid.y;
	mov.u32 	%r15, %ntid.y;
	mov.u32 	%r16, %tid.y;
	mad.lo.s32 	%r17, %r14, %r15, %r16;
	setp.ge.s32 	%p1, %r3, %r1;
	setp.ge.s32 	%p2, %r17, %r9;
	or.pred  	%p3, %p1, %p2;
	@%p3 bra 	$L__BB0_9;
	mad.lo.s32 	%r5, %r1, %r17, %r3;
	setp.eq.s32 	%p4, %r2, 2;
	@%p4 bra 	$L__BB0_5;
	setp.ne.s32 	%p5, %r2, 1;
	@%p5 bra 	$L__BB0_9;
	mul.wide.s32 	%rd13, %r5, 8;
	add.s64 	%rd14, %rd2, %rd13;
	ld.global.f64 	%fd32, [%rd14];
	sub.f64 	%fd33, %fd32, %fd2;
	abs.f64 	%fd34, %fd33;
	mul.f64 	%fd35, %fd1, 0d3FE0000000000000;
	setp.gtu.f64 	%p9, %fd34, %fd35;
	@%p9 bra 	$L__BB0_9;
	rcp.rn.f64 	%fd36, %fd1;
	add.s64 	%rd16, %rd1, %rd13;
	st.global.f64 	[%rd16], %fd36;
	bra.uni 	$L__BB0_9;
$L__BB0_5:
	mul.f64 	%fd8, %fd1, 0dC000000000000000;
	mul.wide.s32 	%rd9, %r5, 8;
	add.s64 	%rd10, %rd2, %rd9;
	ld.global.f64 	%fd9, [%rd10];
	sub.f64 	%fd10, %fd9, %fd2;
	abs.f64 	%fd11, %fd10;
	mul.f64 	%fd3, %fd8, %fd11;
	fma.rn.f64 	%fd12, %fd3, 0d3FF71547652B82FE, 0d4338000000000000;
	{
	.reg .b32 %temp; 
	mov.b64 	{%r6, %temp}, %fd12;
	}
	mov.f64 	%fd13, 0dC338000000000000;
	add.rn.f64 	%fd14, %fd12, %fd13;
	fma.rn.f64 	%fd15, %fd14, 0dBFE62E42FEFA39EF, %fd3;
	fma.rn.f64 	%fd16, %fd14, 0dBC7ABC9E3B39803F, %fd15;
	fma.rn.f64 	%fd17, %fd16, 0d3E5ADE1569CE2BDF, 0d3E928AF3FCA213EA;
	fma.rn.f64 	%fd18, %fd17, %fd16, 0d3EC71DEE62401315;
	fma.rn.f64 	%fd19, %fd18, %fd16, 0d3EFA01997C89EB71;
	fma.rn.f64 	%fd20, %fd19, %fd16, 0d3F2A01A014761F65;
	fma.rn.f64 	%fd21, %fd20, %fd16, 0d3F56C16C1852B7AF;
	fma.rn.f64 	%fd22, %fd21, %fd16, 0d3F81111111122322;
	fma.rn.f64 	%fd23, %fd22, %fd16, 0d3FA55555555502A1;
	fma.rn.f64 	%fd24, %fd23, %fd16, 0d3FC5555555555511;
	fma.rn.f64 	%fd25, %fd24, %fd16, 0d3FE000000000000B;
	fma.rn.f64 	%fd26, %fd25, %fd16, 0d3FF0000000000000;
	fma.rn.f64 	%fd27, %fd26, %fd16, 0d3FF0000000000000;
	{
	.reg .b32 %temp; 
	mov.b64 	{%r7, %temp}, %fd27;
	}
	{
	.reg .b32 %temp; 
	mov.b64 	{%temp, %r8}, %fd27;
	}
	shl.b32 	%r18, %r6, 20;
	add.s32 	%r19, %r18, %r8;
	mov.b64 	%fd37, {%r7, %r19};
	{
	.reg .b32 %temp; 
	mov.b64 	{%temp, %r20}, %fd3;
	}
	mov.b32 	%f2, %r20;
	abs.f32 	%f1, %f2;
	setp.lt.f32 	%p6, %f1, 0f4086232B;
	@%p6 bra 	$L__BB0_8;
	setp.lt.f64 	%p7, %fd3, 0d0000000000000000;
	add.f64 	%fd28, %fd3, 0d7FF0000000000000;
	selp.f64 	%fd37, 0d0000000000000000, %fd28, %p7;
	setp.geu.f32 	%p8, %f1, 0f40874800;
	@%p8 bra 	$L__BB0_8;
	shr.u32 	%r21, %r6, 31;
	add.s32 	%r22, %r6, %r21;
	shr.s32 	%r23, %r22, 1;
	shl.b32 	%r24, %r23, 20;
	add.s32 	%r25, %r8, %r24;
	mov.b64 	%fd29, {%r7, %r25};
	sub.s32 	%r26, %r6, %r23;
	shl.b32 	%r27, %r26, 20;
	add.s32 	%r28, %r27, 1072693248;
	mov.b32 	%r29, 0;
	mov.b64 	%fd30, {%r29, %r28};
	mul.f64 	%fd37, %fd30, %fd29;
$L__BB0_8:
	mul.f64 	%fd31, %fd1, %fd37;
	add.s64 	%rd12, %rd1, %rd9;
	st.global.f64 	[%rd12], %fd31;
$L__BB0_9:
	ret;

}


// ===== COMPILED SASS (sm_100) =====

	.target	sm_100

	.elftype	@"ET_EXEC"


//--------------------- .note.nv.tkinfo           --------------------------
	.section	.note.nv.tkinfo,"",@"SHT_NOTE"
	.sectionflags	@"SHF_NOTE_NV_TKINFO"
	.tkinfo
        /*0018*/ 	.word	0x00000002
        /*0030*/ 	.string	""
        /*0030*/ 	.string	"ptxas"
        /*0030*/ 	.string	"Cuda compilation tools, release 13.0, V13.0.88"
        /*0030*/ 	.string	"Build cuda_13.0.r13.0/compiler.36424714_0"
        /*0030*/ 	.string	"-arch sm_100 -m 64 "



//--------------------- .note.nv.cuinfo           --------------------------
	.section	.note.nv.cuinfo,"",@"SHT_NOTE"
	.sectionflags	@"SHF_NOTE_NV_CUINFO"
        /*0018*/ 	.short	0x0002
        /*001a*/ 	.short	0x0064
        /*001c*/ 	.short	0x0082
	.zero		2


//--------------------- .nv.info                  --------------------------
	.section	.nv.info,"",@"SHT_CUDA_INFO"
	.align	4


	//----- nvinfo : EIATTR_REGCOUNT
	.align		4
        /*0000*/ 	.byte	0x04, 0x2f
        /*0002*/ 	.short	(.L_1 - .L_0)
	.align		4
.L_0:
        /*0004*/ 	.word	index@(_Z4gethPdPKdPKiS1_)
        /*0008*/ 	.word	0x00000012


	//----- nvinfo : EIATTR_FRAME_SIZE
	.align		4
.L_1:
        /*000c*/ 	.byte	0x04, 0x11
        /*000e*/ 	.short	(.L_3 - .L_2)
	.align		4
.L_2:
        /*0010*/ 	.word	index@($__internal_0_$__cuda_sm20_dblrcp_rn_slowpath_v3)
        /*0014*/ 	.word	0x00000000


	//----- nvinfo : EIATTR_FRAME_SIZE
	.align		4
.L_3:
        /*0018*/ 	.byte	0x04, 0x11
        /*001a*/ 	.short	(.L_5 - .L_4)
	.align		4
.L_4:
        /*001c*/ 	.word	index@(_Z4gethPdPKdPKiS1_)
        /*0020*/ 	.word	0x00000000


	//----- nvinfo : EIATTR_MIN_STACK_SIZE
	.align		4
.L_5:
        /*0024*/ 	.byte	0x04, 0x12
        /*0026*/ 	.short	(.L_7 - .L_6)
	.align		4
.L_6:
        /*0028*/ 	.word	index@(_Z4gethPdPKdPKiS1_)
        /*002c*/ 	.word	0x00000000
.L_7:


//--------------------- .nv.compat                --------------------------
	.section	.nv.compat,"",@"SHT_CUDA_COMPAT_INFO"
	.align	4
        /*0000*/ 	.byte	0x02, 0x09, 0x00, 0x00, 0x02, 0x02, 0x01, 0x00, 0x02, 0x05, 0x05, 0x00, 0x03, 0x07, 0x01, 0x01
        /*0010*/ 	.byte	0x02, 0x03, 0x00, 0x00, 0x02, 0x06, 0x01, 0x00, 0x04, 0x0b, 0x08, 0x00, 0x01, 0x00, 0x00, 0x00
        /*0020*/ 	.byte	0x00, 0x00, 0x00, 0x00


//--------------------- .nv.info._Z4gethPdPKdPKiS1_ --------------------------
	.section	.nv.info._Z4gethPdPKdPKiS1_,"",@"SHT_CUDA_INFO"
	.sectionflags	@""
	.align	4


	//----- nvinfo : EIATTR_CUDA_API_VERSION
	.align		4
        /*0000*/ 	.byte	0x04, 0x37
        /*0002*/ 	.short	(.L_9 - .L_8)
.L_8:
        /*0004*/ 	.word	0x00000082


	//----- nvinfo : EIATTR_KPARAM_INFO
	.align		4
.L_9:
        /*0008*/ 	.byte	0x04, 0x17
        /*000a*/ 	.short	(.L_11 - .L_10)
.L_10:
        /*000c*/ 	.word	0x00000000
        /*0010*/ 	.short	0x0003
        /*0012*/ 	.short	0x0018
        /*0014*/ 	.byte	0x00, 0xf5, 0x21, 0x00


	//----- nvinfo : EIATTR_KPARAM_INFO
	.align		4
.L_11:
        /*0018*/ 	.byte	0x04, 0x17
        /*001a*/ 	.short	(.L_13 - .L_12)
.L_12:
        /*001c*/ 	.word	0x00000000
        /*0020*/ 	.short	0x0002
        /*0022*/ 	.short	0x0010
        /*0024*/ 	.byte	0x00, 0xf5, 0x21, 0x00


	//----- nvinfo : EIATTR_KPARAM_INFO
	.align		4
.L_13:
        /*0028*/ 	.byte	0x04, 0x17
        /*002a*/ 	.short	(.L_15 - .L_14)
.L_14:
        /*002c*/ 	.word	0x00000000
        /*0030*/ 	.short	0x0001
        /*0032*/ 	.short	0x0008
        /*0034*/ 	.byte	0x00, 0xf5, 0x21, 0x00


	//----- nvinfo : EIATTR_KPARAM_INFO
	.align		4
.L_15:
        /*0038*/ 	.byte	0x04, 0x17
        /*003a*/ 	.short	(.L_17 - .L_16)
.L_16:
        /*003c*/ 	.word	0x00000000
        /*0040*/ 	.short	0x0000
        /*0042*/ 	.short	0x0000
        /*0044*/ 	.byte	0x00, 0xf5, 0x21, 0x00


	//----- nvinfo : EIATTR_SPARSE_MMA_MASK
	.align		4
.L_17:
        /*0048*/ 	.byte	0x03, 0x50
        /*004a*/ 	.short	0x0000


	//----- nvinfo : EIATTR_MAXREG_COUNT
	.align		4
        /*004c*/ 	.byte	0x03, 0x1b
        /*004e*/ 	.short	0x00ff


	//----- nvinfo : EIATTR_MERCURY_ISA_VERSION
	.align		4
        /*0050*/ 	.byte	0x03, 0x5f
        /*0052*/ 	.short	0x0101


	//----- nvinfo : EIATTR_VRC_CTA_INIT_COUNT
	.align		4
        /*0054*/ 	.byte	0x02, 0x4a
	.zero		1
	.zero		1


	//----- nvinfo : EIATTR_EXIT_INSTR_OFFSETS
	.align		4
        /*0058*/ 	.byte	0x04, 0x1c
        /*005a*/ 	.short	(.L_19 - .L_18)


	//   ....[0]....
.L_18:
        /*005c*/ 	.word	0x00000190


	//   ....[1]....
        /*0060*/ 	.word	0x000001e0


	//   ....[2]....
        /*0064*/ 	.word	0x00000250


	//   ....[3]....
        /*0068*/ 	.word	0x00000360


	//   ....[4]....
        /*006c*/ 	.word	0x000007c0


	//----- nvinfo : EIATTR_CRS_STACK_SIZE
	.align		4
.L_19:
        /*0070*/ 	.byte	0x04, 0x1e
        /*0072*/ 	.short	(.L_21 - .L_20)
.L_20:
        /*0074*/ 	.word	0x00000000


	//----- nvinfo : EIATTR_CBANK_PARAM_SIZE
	.align		4
.L_21:
        /*0078*/ 	.byte	0x03, 0x19
        /*007a*/ 	.short	0x0020


	//----- nvinfo : EIATTR_PARAM_CBANK
	.align		4
        /*007c*/ 	.byte	0x04, 0x0a
        /*007e*/ 	.short	(.L_23 - .L_22)
	.align		4
.L_22:
        /*0080*/ 	.word	index@(.nv.constant0._Z4gethPdPKdPKiS1_)
        /*0084*/ 	.short	0x0380
        /*0086*/ 	.short	0x0020


	//----- nvinfo : EIATTR_SW_WAR
	.align		4
.L_23:
        /*0088*/ 	.byte	0x04, 0x36
        /*008a*/ 	.short	(.L_25 - .L_24)
.L_24:
        /*008c*/ 	.word	0x00000008
.L_25:


//--------------------- .nv.callgraph             --------------------------
	.section	.nv.callgraph,"",@"SHT_CUDA_CALLGRAPH"
	.align	4
	.sectionentsize	8
	.align		4
        /*0000*/ 	.word	0x00000000
	.align		4
        /*0004*/ 	.word	0xffffffff
	.align		4
        /*0008*/ 	.word	0x00000000
	.align		4
        /*000c*/ 	.word	0xfffffffe
	.align		4
        /*0010*/ 	.word	0x00000000
	.align		4
        /*0014*/ 	.word	0xfffffffd
	.align		4
        /*0018*/ 	.word	0x00000000
	.align		4
        /*001c*/ 	.word	0xfffffffc


//--------------------- .text._Z4gethPdPKdPKiS1_  --------------------------
	.section	.text._Z4gethPdPKdPKiS1_,"ax",@progbits
	.align	128
        .global         _Z4gethPdPKdPKiS1_
        .type           _Z4gethPdPKdPKiS1_,@function
        .size           _Z4gethPdPKdPKiS1_,(.L_x_8 - _Z4gethPdPKdPKiS1_)
        .other          _Z4gethPdPKdPKiS1_,@"STO_CUDA_ENTRY STV_DEFAULT"
_Z4gethPdPKdPKiS1_:
.text._Z4gethPdPKdPKiS1_:
[----:B------:R-:W-:Y:S08]  /*0000*/  LDC R1, c[0x0][0x37c] ;  /* 0x0000df00ff017b82 */ /* 0x000ff00000000800 */
[----:B------:R-:W0:Y:S01]  /*0010*/  LDC.64 R2, c[0x0][0x390] ;  /* 0x0000e400ff027b82 */ /* 0x000e220000000a00 */
[----:B------:R-:W0:Y:S07]  /*0020*/  LDCU.64 UR6, c[0x0][0x358] ;  /* 0x00006b00ff0677ac */ /* 0x000e2e0008000a00 */
[----:B------:R-:W1:Y:S01]  /*0030*/  LDC.64 R8, c[0x0][0x398] ;  /* 0x0000e600ff087b82 */ /* 0x000e620000000a00 */
[----:B0-----:R-:W2:Y:S04]  /*0040*/  LDG.E R11, desc[UR6][R2.64+0x4] ;  /* 0x00000406020b7981 */ /* 0x001ea8000c1e1900 */
[----:B------:R-:W3:Y:S04]  /*0050*/  LDG.E R10, desc[UR6][R2.64] ;  /* 0x00000006020a7981 */ /* 0x000ee8000c1e1900 */
[----:B------:R0:W4:Y:S04]  /*0060*/  LDG.E R12, desc[UR6][R2.64+0x8] ;  /* 0x00000806020c7981 */ /* 0x000128000c1e1900 */
[----:B-1----:R-:W5:Y:S04]  /*0070*/  LDG.E.64 R4, desc[UR6][R8.64] ;  /* 0x0000000608047981 */ /* 0x002f68000c1e1b00 */
[----:B------:R-:W5:Y:S01]  /*0080*/  LDG.E.64 R6, desc[UR6][R8.64+0x8] ;  /* 0x0000080608067981 */ /* 0x000f62000c1e1b00 */
[----:B------:R-:W0:Y:S01]  /*0090*/  LDC R13, c[0x0][0x360] ;  /* 0x0000d800ff0d7b82 */ /* 0x000e220000000800 */
[----:B------:R-:W1:Y:S01]  /*00a0*/  S2R R15, SR_TID.Y ;  /* 0x00000000000f7919 */ /* 0x000e620000002200 */
[----:B------:R-:W0:Y:S06]  /*00b0*/  S2R R14, SR_TID.X ;  /* 0x00000000000e7919 */ /* 0x000e2c0000002100 */
[----:B------:R-:W1:Y:S08]  /*00c0*/  S2UR UR4, SR_CTAID.Y ;  /* 0x00000000000479c3 */ /* 0x000e700000002600 */
[----:B------:R-:W1:Y:S08]  /*00d0*/  LDC R0, c[0x0][0x364] ;  /* 0x0000d900ff007b82 */ /* 0x000e700000000800 */
[----:B------:R-:W0:Y:S08]  /*00e0*/  S2UR UR8, SR_CTAID.X ;  /* 0x00000000000879c3 */ /* 0x000e300000002500 */
[----:B------:R-:W0:Y:S01]  /*00f0*/  S2UR UR5, SR_CgaCtaId ;  /* 0x00000000000579c3 */ /* 0x000e220000008800 */
[----:B-1----:R-:W-:Y:S01]  /*0100*/  IMAD R0, R0, UR4, R15 ;  /* 0x0000000400007c24 */ /* 0x002fe2000f8e020f */
[----:B------:R-:W-:Y:S01]  /*0110*/  UMOV UR4, 0x400 ;  /* 0x0000040000047882 */ /* 0x000fe20000000000 */
[----:B0-----:R-:W-:Y:S01]  /*0120*/  IMAD R3, R13, UR8, R14 ;  /* 0x000000080d037c24 */ /* 0x001fe2000f8e020e */
[----:B------:R-:W-:-:S02]  /*0130*/  ULEA UR4, UR5, UR4, 0x18 ;  /* 0x0000000405047291 */ /* 0x000fc4000f8ec0ff */
[----:B--2---:R-:W-:-:S04]  /*0140*/  ISETP.GE.AND P0, PT, R0, R11, PT ;  /* 0x0000000b0000720c */ /* 0x004fc80003f06270 */
[----:B---3--:R-:W-:-:S03]  /*0150*/  ISETP.GE.OR P0, PT, R3, R10, P0 ;  /* 0x0000000a0300720c */ /* 0x008fc60000706670 */
[----:B------:R0:W-:Y:S04]  /*0160*/  STS.64 [UR4], R10 ;  /* 0x0000000aff007988 */ /* 0x0001e80008000a04 */
[----:B----4-:R0:W-:Y:S04]  /*0170*/  STS [UR4+0x8], R12 ;  /* 0x0000080cff007988 */ /* 0x0101e80008000804 */
[----:B-----5:R0:W-:Y:S02]  /*0180*/  STS.128 [UR4+0x10], R4 ;  /* 0x00001004ff007988 */ /* 0x0201e40008000c04 */
[----:B------:R-:W-:Y:S05]  /*0190*/  @P0 EXIT ;  /* 0x000000000000094d */ /* 0x000fea0003800000 */
[----:B------:R-:W-:Y:S01]  /*01a0*/  ISETP.NE.AND P0, PT, R12, 0x2, PT ;  /* 0x000000020c00780c */ /* 0x000fe20003f05270 */
[----:B------:R-:W-:-:S12]  /*01b0*/  IMAD R0, R10, R0, R3 ;  /* 0x000000000a007224 */ /* 0x000fd800078e0203 */
[----:B------:R-:W-:Y:S05]  /*01c0*/  @!P0 BRA `(.L_x_0) ;  /* 0x0000000000688947 */ /* 0x000fea0003800000 */
[----:B------:R-:W-:-:S13]  /*01d0*/  ISETP.NE.AND P0, PT, R12, 0x1, PT ;  /* 0x000000010c00780c */ /* 0x000fda0003f05270 */
[----:B------:R-:W-:Y:S05]  /*01e0*/  @P0 EXIT ;  /* 0x000000000000094d */ /* 0x000fea0003800000 */
[----:B------:R-:W1:Y:S02]  /*01f0*/  LDC.64 R2, c[0x0][0x388] ;  /* 0x0000e200ff027b82 */ /* 0x000e640000000a00 */
[----:B-1----:R-:W-:-:S06]  /*0200*/  IMAD.WIDE R2, R0, 0x8, R2 ;  /* 0x0000000800027825 */ /* 0x002fcc00078e0202 */
[----:B------:R-:W0:Y:S01]  /*0210*/  LDG.E.64 R2, desc[UR6][R2.64] ;  /* 0x0000000602027981 */ /* 0x000e22000c1e1b00 */
[----:B------:R-:W-:Y:S02]  /*0220*/  DMUL R8, R4, 0.5 ;  /* 0x3fe0000004087828 */ /* 0x000fe40000000000 */
[----:B0-----:R-:W-:-:S08]  /*0230*/  DADD R6, -R6, R2 ;  /* 0x0000000006067229 */ /* 0x001fd00000000102 */
[----:B------:R-:W-:-:S14]  /*0240*/  DSETP.GTU.AND P0, PT, |R6|, R8, PT ;  /* 0x000000080600722a */ /* 0x000fdc0003f0c200 */
[----:B------:R-:W-:Y:S05]  /*0250*/  @P0 EXIT ;  /* 0x000000000000094d */ /* 0x000fea0003800000 */
[----:B------:R-:W0:Y:S01]  /*0260*/  MUFU.RCP64H R3, R5 ;  /* 0x0000000500037308 */ /* 0x000e220000001800 */
[----:B------:R-:W-:-:S05]  /*0270*/  VIADD R2, R5, 0x300402 ;  /* 0x0030040205027836 */ /* 0x000fca0000000000 */
[----:B------:R-:W-:Y:S01]  /*0280*/  FSETP.GEU.AND P0, PT, |R2|, 5.8789094863358348022e-39, PT ;  /* 0x004004020200780b */ /* 0x000fe20003f0e200 */
[----:B0-----:R-:W-:-:S08]  /*0290*/  DFMA R6, -R4, R2, 1 ;  /* 0x3ff000000406742b */ /* 0x001fd00000000102 */
[----:B------:R-:W-:-:S08]  /*02a0*/  DFMA R6, R6, R6, R6 ;  /* 0x000000060606722b */ /* 0x000fd00000000006 */
[----:B------:R-:W-:-:S08]  /*02b0*/  DFMA R6, R2, R6, R2 ;  /* 0x000000060206722b */ /* 0x000fd00000000002 */
[----:B------:R-:W-:-:S08]  /*02c0*/  DFMA R8, -R4, R6, 1 ;  /* 0x3ff000000408742b */ /* 0x000fd00000000106 */
[----:B------:R-:W-:Y:S01]  /*02d0*/  DFMA R6, R6, R8, R6 ;  /* 0x000000080606722b */ /* 0x000fe20000000006 */
[----:B------:R-:W-:Y:S10]  /*02e0*/  @P0 BRA `(.L_x_1) ;  /* 0x0000000000100947 */ /* 0x000ff40003800000 */
[----:B------:R-:W-:-:S05]  /*02f0*/  LOP3.LUT R2, R5, 0x7fffffff, RZ, 0xc0, !PT ;  /* 0x7fffffff05027812 */ /* 0x000fca00078ec0ff */
[----:B------:R-:W-:Y:S01]  /*0300*/  VIADD R8, R2, 0xfff00000 ;  /* 0xfff0000002087836 */ /* 0x000fe20000000000 */
[----:B------:R-:W-:-:S07]  /*0310*/  MOV R2, 0x330 ;  /* 0x0000033000027802 */ /* 0x000fce0000000f00 */
[----:B------:R-:W-:Y:S05]  /*0320*/  CALL.REL.NOINC `($__internal_0_$__cuda_sm20_dblrcp_rn_slowpath_v3) ;  /* 0x0000000400287944 */ /* 0x000fea0003c00000 */
.L_x_1:
[----:B------:R-:W0:Y:S02]  /*0330*/  LDC.64 R2, c[0x0][0x380] ;  /* 0x0000e000ff027b82 */ /* 0x000e240000000a00 */
[----:B0-----:R-:W-:-:S05]  /*0340*/  IMAD.WIDE R2, R0, 0x8, R2 ;  /* 0x0000000800027825 */ /* 0x001fca00078e0202 */
[----:B------:R-:W-:Y:S01]  /*0350*/  STG.E.64 desc[UR6][R2.64], R6 ;  /* 0x0000000602007986 */ /* 0x000fe2000c101b06 */
[----:B------:R-:W-:Y:S05]  /*0360*/  EXIT ;  /* 0x000000000000794d */ /* 0x000fea0003800000 */
.L_x_0:
[----:B------:R-:W0:Y:S02]  /*0370*/  LDC.64 R2, c[0x0][0x388] ;  /* 0x0000e200ff027b82 */ /* 0x000e240000000a00 */
[----:B0-----:R-:W-:-:S05]  /*0380*/  IMAD.WIDE R12, R0, 0x8, R2 ;  /* 0x00000008000c7825 */ /* 0x001fca00078e0202 */
[----:B------:R-:W2:Y:S01]  /*0390*/  LDG.E.64 R8, desc[UR6][R12.64] ;  /* 0x000000060c087981 */ /* 0x000ea2000c1e1b00 */
[----:B------:R-:W-:Y:S01]  /*03a0*/  DMUL R2, R4, -2 ;  /* 0xc000000004027828 */ /* 0x000fe20000000000 */
[----:B------:R-:W-:Y:S01]  /*03b0*/  UMOV UR4, 0xfefa39ef ;  /* 0xfefa39ef00047882 */ /* 0x000fe20000000000 */
[----:B------:R-:W-:Y:S01]  /*03c0*/  UMOV UR5, 0x3fe62e42 ;  /* 0x3fe62e4200057882 */ /* 0x000fe20000000000 */
[----:B------:R-:W-:Y:S01]  /*03d0*/  BSSY.RECONVERGENT B0, `(.L_x_2) ;  /* 0x000003b000007945 */ /* 0x000fe20003800200 */
[----:B--2---:R-:W-:Y:S01]  /*03e0*/  DADD R8, -R6, R8 ;  /* 0x0000000006087229 */ /* 0x004fe20000000108 */
[----:B------:R-:W-:Y:S02]  /*03f0*/  IMAD.MOV.U32 R6, RZ, RZ, 0x652b82fe ;  /* 0x652b82feff067424 */ /* 0x000fe400078e00ff */
[----:B------:R-:W-:-:S05]  /*0400*/  IMAD.MOV.U32 R7, RZ, RZ, 0x3ff71547 ;  /* 0x3ff71547ff077424 */ /* 0x000fca00078e00ff */
[----:B------:R-:W-:-:S08]  /*0410*/  DMUL R2, R2, |R8| ;  /* 0x4000000802027228 */ /* 0x000fd00000000000 */
[----:B------:R-:W-:Y:S02]  /*0420*/  DFMA R6, R2, R6, 6.75539944105574400000e+15 ;  /* 0x433800000206742b */ /* 0x000fe40000000006 */
[----:B------:R-:W-:-:S06]  /*0430*/  FSETP.GEU.AND P0, PT, |R3|, 4.1917929649353027344, PT ;  /* 0x4086232b0300780b */ /* 0x000fcc0003f0e200 */
[----:B------:R-:W-:-:S08]  /*0440*/  DADD R8, R6, -6.75539944105574400000e+15 ;  /* 0xc338000006087429 */ /* 0x000fd00000000000 */
[----:B------:R-:W-:Y:S01]  /*0450*/  DFMA R10, R8, -UR4, R2 ;  /* 0x80000004080a7c2b */ /* 0x000fe20008000002 */
[----:B------:R-:W-:Y:S01]  /*0460*/  UMOV UR4, 0x3b39803f ;  /* 0x3b39803f00047882 */ /* 0x000fe20000000000 */
[----:B------:R-:W-:-:S06]  /*0470*/  UMOV UR5, 0x3c7abc9e ;  /* 0x3c7abc9e00057882 */ /* 0x000fcc0000000000 */
[----:B------:R-:W-:Y:S01]  /*0480*/  DFMA R8, R8, -UR4, R10 ;  /* 0x8000000408087c2b */ /* 0x000fe2000800000a */
[----:B------:R-:W-:Y:S01]  /*0490*/  UMOV UR4, 0x69ce2bdf ;  /* 0x69ce2bdf00047882 */ /* 0x000fe20000000000 */
[----:B------:R-:W-:Y:S01]  /*04a0*/  MOV R10, 0xfca213ea ;  /* 0xfca213ea000a7802 */ /* 0x000fe20000000f00 */
[----:B------:R-:W-:Y:S01]  /*04b0*/  IMAD.MOV.U32 R11, RZ, RZ, 0x3e928af3 ;  /* 0x3e928af3ff0b7424 */ /* 0x000fe200078e00ff */
[----:B------:R-:W-:-:S05]  /*04c0*/  UMOV UR5, 0x3e5ade15 ;  /* 0x3e5ade1500057882 */ /* 0x000fca0000000000 */
[----:B------:R-:W-:Y:S01]  /*04d0*/  DFMA R10, R8, UR4, R10 ;  /* 0x00000004080a7c2b */ /* 0x000fe2000800000a */
[----:B------:R-:W-:Y:S01]  /*04e0*/  UMOV UR4, 0x62401315 ;  /* 0x6240131500047882 */ /* 0x000fe20000000000 */
[----:B------:R-:W-:-:S06]  /*04f0*/  UMOV UR5, 0x3ec71dee ;  /* 0x3ec71dee00057882 */ /* 0x000fcc0000000000 */
[----:B------:R-:W-:Y:S01]  /*0500*/  DFMA R10, R8, R10, UR4 ;  /* 0x00000004080a7e2b */ /* 0x000fe2000800000a */
        /* <DEDUP_REMOVED lines=20> */
[----:B------:R-:W-:-:S08]  /*0650*/  DFMA R10, R8, R10, UR4 ;  /* 0x00000004080a7e2b */ /* 0x000fd0000800000a */
[C---:B------:R-:W-:Y:S02]  /*0660*/  DFMA R12, R8.reuse, R10, 1 ;  /* 0x3ff00000080c742b */ /* 0x040fe4000000000a */
[----:B------:R-:W0:Y:S06]  /*0670*/  LDC.64 R10, c[0x0][0x380] ;  /* 0x0000e000ff0a7b82 */ /* 0x000e2c0000000a00 */
[----:B------:R-:W-:-:S10]  /*0680*/  DFMA R12, R8, R12, 1 ;  /* 0x3ff00000080c742b */ /* 0x000fd4000000000c */
[----:B------:R-:W-:Y:S02]  /*0690*/  IMAD R9, R6, 0x100000, R13 ;  /* 0x0010000006097824 */ /* 0x000fe400078e020d */
[----:B------:R-:W-:Y:S01]  /*06a0*/  IMAD.MOV.U32 R8, RZ, RZ, R12 ;  /* 0x000000ffff087224 */ /* 0x000fe200078e000c */
[----:B------:R-:W-:Y:S06]  /*06b0*/  @!P0 BRA `(.L_x_3) ;  /* 0x0000000000308947 */ /* 0x000fec0003800000 */
[----:B------:R-:W-:Y:S01]  /*06c0*/  FSETP.GEU.AND P1, PT, |R3|, 4.2275390625, PT ;  /* 0x408748000300780b */ /* 0x000fe20003f2e200 */
[C---:B------:R-:W-:Y:S02]  /*06d0*/  DADD R8, R2.reuse, +INF ;  /* 0x7ff0000002087429 */ /* 0x040fe40000000000 */
[----:B------:R-:W-:-:S08]  /*06e0*/  DSETP.GEU.AND P0, PT, R2, RZ, PT ;  /* 0x000000ff0200722a */ /* 0x000fd00003f0e000 */
[----:B------:R-:W-:Y:S02]  /*06f0*/  FSEL R8, R8, RZ, P0 ;  /* 0x000000ff08087208 */ /* 0x000fe40000000000 */
[----:B------:R-:W-:Y:S02]  /*0700*/  @!P1 LEA.HI R7, R6, R6, RZ, 0x1 ;  /* 0x0000000606079211 */ /* 0x000fe400078f08ff */
[----:B------:R-:W-:Y:S02]  /*0710*/  FSEL R9, R9, RZ, P0 ;  /* 0x000000ff09097208 */ /* 0x000fe40000000000 */
[----:B------:R-:W-:-:S04]  /*0720*/  @!P1 SHF.R.S32.HI R7, RZ, 0x1, R7 ;  /* 0x00000001ff079819 */ /* 0x000fc80000011407 */
[----:B------:R-:W-:Y:S01]  /*0730*/  @!P1 IADD3 R2, PT, PT, R6, -R7, RZ ;  /* 0x8000000706029210 */ /* 0x000fe20007ffe0ff */
[----:B------:R-:W-:-:S03]  /*0740*/  @!P1 IMAD R13, R7, 0x100000, R13 ;  /* 0x00100000070d9824 */ /* 0x000fc600078e020d */
[----:B------:R-:W-:Y:S01]  /*0750*/  @!P1 LEA R3, R2, 0x3ff00000, 0x14 ;  /* 0x3ff0000002039811 */ /* 0x000fe200078ea0ff */
[----:B------:R-:W-:-:S06]  /*0760*/  @!P1 IMAD.MOV.U32 R2, RZ, RZ, RZ ;  /* 0x000000ffff029224 */ /* 0x000fcc00078e00ff */
[----:B------:R-:W-:-:S11]  /*0770*/  @!P1 DMUL R8, R12, R2 ;  /* 0x000000020c089228 */ /* 0x000fd60000000000 */
.L_x_3:
[----:B------:R-:W-:Y:S05]  /*0780*/  BSYNC.RECONVERGENT B0 ;  /* 0x0000000000007941 */ /* 0x000fea0003800200 */
.L_x_2:
[----:B------:R-:W-:Y:S01]  /*0790*/  DMUL R4, R4, R8 ;  /* 0x0000000804047228 */ /* 0x000fe20000000000 */
[----:B0-----:R-:W-:-:S06]  /*07a0*/  IMAD.WIDE R10, R0, 0x8, R10 ;  /* 0x00000008000a7825 */ /* 0x001fcc00078e020a */
[----:B------:R-:W-:Y:S01]  /*07b0*/  STG.E.64 desc[UR6][R10.64], R4 ;  /* 0x000000040a007986 */ /* 0x000fe2000c101b06 */
[----:B------:R-:W-:Y:S05]  /*07c0*/  EXIT ;  /* 0x000000000000794d */ /* 0x000fea0003800000 */
        .weak           $__internal_0_$__cuda_sm20_dblrcp_rn_slowpath_v3
        .type           $__internal_0_$__cuda_sm20_dblrcp_rn_slowpath_v3,@function
        .size           $__internal_0_$__cuda_sm20_dblrcp_rn_slowpath_v3,(.L_x_8 - $__internal_0_$__cuda_sm20_dblrcp_rn_slowpath_v3)
$__internal_0_$__cuda_sm20_dblrcp_rn_slowpath_v3:
[----:B------:R-:W-:-:S14]  /*07d0*/  DSETP.GTU.AND P0, PT, |R4|, +INF , PT ;  /* 0x7ff000000400742a */ /* 0x000fdc0003f0c200 */
[----:B------:R-:W-:Y:S05]  /*07e0*/  @P0 BRA `(.L_x_4) ;  /* 0x00000000007c0947 */ /* 0x000fea0003800000 */
[----:B------:R-:W-:-:S05]  /*07f0*/  LOP3.LUT R3, R5, 0x7fffffff, RZ, 0xc0, !PT ;  /* 0x7fffffff05037812 */ /* 0x000fca00078ec0ff */
[----:B------:R-:W-:-:S05]  /*0800*/  VIADD R6, R3, 0xffffffff ;  /* 0xffffffff03067836 */ /* 0x000fca0000000000 */
[----:B------:R-:W-:-:S13]  /*0810*/  ISETP.GE.U32.AND P0, PT, R6, 0x7fefffff, PT ;  /* 0x7fefffff0600780c */ /* 0x000fda0003f06070 */
[----:B------:R-:W-:Y:S02]  /*0820*/  @P0 LOP3.LUT R7, R5, 0x7ff00000, RZ, 0x3c, !PT ;  /* 0x7ff0000005070812 */ /* 0x000fe400078e3cff */
[----:B------:R-:W-:Y:S01]  /*0830*/  @P0 MOV R6, RZ ;  /* 0x000000ff00060202 */ /* 0x000fe20000000f00 */
[----:B------:R-:W-:Y:S06]  /*0840*/  @P0 BRA `(.L_x_5) ;  /* 0x00000000006c0947 */ /* 0x000fec0003800000 */
[----:B------:R-:W-:-:S13]  /*0850*/  ISETP.GE.U32.AND P0, PT, R3, 0x1000001, PT ;  /* 0x010000010300780c */ /* 0x000fda0003f06070 */
[----:B------:R-:W-:Y:S05]  /*0860*/  @!P0 BRA `(.L_x_6) ;  /* 0x0000000000348947 */ /* 0x000fea0003800000 */
[----:B------:R-:W-:Y:S02]  /*0870*/  VIADD R7, R5, 0xc0200000 ;  /* 0xc020000005077836 */ /* 0x000fe40000000000 */
[----:B------:R-:W-:Y:S02]  /*0880*/  IMAD.MOV.U32 R6, RZ, RZ, R4 ;  /* 0x000000ffff067224 */ /* 0x000fe400078e0004 */
[----:B------:R-:W0:Y:S04]  /*0890*/  MUFU.RCP64H R9, R7 ;  /* 0x0000000700097308 */ /* 0x000e280000001800 */
[----:B0-----:R-:W-:-:S08]  /*08a0*/  DFMA R10, -R6, R8, 1 ;  /* 0x3ff00000060a742b */ /* 0x001fd00000000108 */
[----:B------:R-:W-:-:S08]  /*08b0*/  DFMA R10, R10, R10, R10 ;  /* 0x0000000a0a0a722b */ /* 0x000fd0000000000a */
[----:B------:R-:W-:-:S08]  /*08c0*/  DFMA R10, R8, R10, R8 ;  /* 0x0000000a080a722b */ /* 0x000fd00000000008 */
[----:B------:R-:W-:-:S08]  /*08d0*/  DFMA R8, -R6, R10, 1 ;  /* 0x3ff000000608742b */ /* 0x000fd0000000010a */
[----:B------:R-:W-:-:S08]  /*08e0*/  DFMA R8, R10, R8, R10 ;  /* 0x000000080a08722b */ /* 0x000fd0000000000a */
[----:B------:R-:W-:-:S08]  /*08f0*/  DMUL R8, R8, 2.2250738585072013831e-308 ;  /* 0x0010000008087828 */ /* 0x000fd00000000000 */
[----:B------:R-:W-:-:S08]  /*0900*/  DFMA R4, -R4, R8, 1 ;  /* 0x3ff000000404742b */ /* 0x000fd00000000108 */
[----:B------:R-:W-:-:S08]  /*0910*/  DFMA R4, R4, R4, R4 ;  /* 0x000000040404722b */ /* 0x000fd00000000004 */
[----:B------:R-:W-:Y:S01]  /*0920*/  DFMA R6, R8, R4, R8 ;  /* 0x000000040806722b */ /* 0x000fe20000000008 */
[----:B------:R-:W-:Y:S10]  /*0930*/  BRA `(.L_x_5) ;  /* 0x0000000000307947 */ /* 0x000ff40003800000 */
.L_x_6:
[----:B------:R-:W-:Y:S01]  /*0940*/  DMUL R4, R4, 8.11296384146066816958e+31 ;  /* 0x4690000004047828 */ /* 0x000fe20000000000 */
[----:B------:R-:W-:-:S05]  /*0950*/  IMAD.MOV.U32 R6, RZ, RZ, R8 ;  /* 0x000000ffff067224 */ /* 0x000fca00078e0008 */
[----:B------:R-:W0:Y:S02]  /*0960*/  MUFU.RCP64H R7, R5 ;  /* 0x0000000500077308 */ /* 0x000e240000001800 */
[----:B0-----:R-:W-:-:S08]  /*0970*/  DFMA R8, -R4, R6, 1 ;  /* 0x3ff000000408742b */ /* 0x001fd00000000106 */
[----:B------:R-:W-:-:S08]  /*0980*/  DFMA R8, R8, R8, R8 ;  /* 0x000000080808722b */ /* 0x000fd00000000008 */
[----:B------:R-:W-:-:S08]  /*0990*/  DFMA R8, R6, R8, R6 ;  /* 0x000000080608722b */ /* 0x000fd00000000006 */
[----:B------:R-:W-:-:S08]  /*09a0*/  DFMA R6, -R4, R8, 1 ;  /* 0x3ff000000406742b */ /* 0x000fd00000000108 */
[----:B------:R-:W-:-:S08]  /*09b0*/  DFMA R6, R8, R6, R8 ;  /* 0x000000060806722b */ /* 0x000fd00000000008 */
[----:B------:R-:W-:Y:S01]  /*09c0*/  DMUL R6, R6, 8.11296384146066816958e+31 ;  /* 0x4690000006067828 */ /* 0x000fe20000000000 */
[----:B------:R-:W-:Y:S10]  /*09d0*/  BRA `(.L_x_5) ;  /* 0x0000000000087947 */ /* 0x000ff40003800000 */
.L_x_4:
[----:B------:R-:W-:Y:S02]  /*09e0*/  LOP3.LUT R7, R5, 0x80000, RZ, 0xfc, !PT ;  /* 0x0008000005077812 */ /* 0x000fe400078efcff */
[----:B------:R-:W-:-:S07]  /*09f0*/  MOV R6, R4 ;  /* 0x0000000400067202 */ /* 0x000fce0000000f00 */
.L_x_5:
[----:B------:R-:W-:-:S04]  /*0a00*/  IMAD.MOV.U32 R3, RZ, RZ, 0x0 ;  /* 0x00000000ff037424 */ /* 0x000fc800078e00ff */
[----:B------:R-:W-:Y:S05]  /*0a10*/  RET.REL.NODEC R2 `(_Z4gethPdPKdPKiS1_) ;  /* 0xfffffff402787950 */ /* 0x000fea0003c3ffff */
.L_x_7:
[----:B------:R-:W-:-:S00]  /*0a20*/  BRA `(.L_x_7) ;  /* 0xfffffffc00fc7947 */ /* 0x000fc0000383ffff */
[----:B------:R-:W-:-:S00]  /*0a30*/  NOP ;  /* 0x0000000000007918 */ /* 0x000fc00000000000 */
        /* <DEDUP_REMOVED lines=12> */
.L_x_8:


//--------------------- .nv.shared._Z4gethPdPKdPKiS1_ --------------------------
	.section	.nv.shared._Z4gethPdPKdPKiS1_,"aw",@nobits
	.sectionflags	@""
	.align	8
.nv.shared._Z4gethPdPKdPKiS1_:
	.zero		1056


//--------------------- .nv.shared.reserved.0     --------------------------
	.section	.nv.shared.reserved.0,"aw",@nobits
	.weak		__nv_reservedSMEM_offset_0_alias
	.size		__nv_reservedSMEM_offset_0_alias, 0, 64
	.other		__nv_reservedSMEM_offset_0_alias,@"STO_CUDA_RESERVED_SHARED STV_DEFAULT"
__nv_reservedSMEM_offset_0_alias:
	.zero		0
	.zero		64


//--------------------- .nv.constant0._Z4gethPdPKdPKiS1_ --------------------------
	.section	.nv.constant0._Z4gethPdPKdPKiS1_,"a",@progbits
	.sectionflags	@""
	.align	4
.nv.constant0._Z4gethPdPKdPKiS1_:
	.zero		928


//--------------------- SYMBOLS --------------------------

	.type		.nv.reservedSmem.offset0,@object
	.size		.nv.reservedSmem.offset0,0x4
	.type		.nv.reservedSmem.cap,@object
	.size		.nv.reservedSmem.cap,0x4
